//
// Generated by NVIDIA NVVM Compiler
//
// Compiler Build ID: CL-36424714
// Cuda compilation tools, release 13.0, V13.0.88
// Based on NVVM 20.0.0
//

.version 9.0
.target sm_100
.address_size 64

	// .globl	cu_hysteresis_low

.visible .entry cu_hysteresis_low(
	.param .u64 .ptr .align 1 cu_hysteresis_low_param_0,
	.param .u64 .ptr .align 1 cu_hysteresis_low_param_1,
	.param .u64 .ptr .align 1 cu_hysteresis_low_param_2,
	.param .u64 .ptr .align 1 cu_hysteresis_low_param_3,
	.param .f32 cu_hysteresis_low_param_4,
	.param .u32 cu_hysteresis_low_param_5,
	.param .u32 cu_hysteresis_low_param_6
)
{
	.reg .pred 	%p<10>;
	.reg .b32 	%r<15>;
	.reg .b32 	%f<10>;
	.reg .b64 	%rd<16>;

	ld.param.u64 	%rd6, [cu_hysteresis_low_param_0];
	ld.param.u64 	%rd7, [cu_hysteresis_low_param_2];
	ld.param.u64 	%rd8, [cu_hysteresis_low_param_3];
	ld.param.u32 	%r2, [cu_hysteresis_low_param_6];
	cvta.to.global.u64 	%rd9, %rd8;
	mov.u32 	%r3, %ctaid.x;
	mov.u32 	%r4, %ntid.x;
	mov.u32 	%r5, %tid.x;
	mad.lo.s32 	%r1, %r3, %r4, %r5;
	mul.wide.s32 	%rd10, %r1, 4;
	add.s64 	%rd11, %rd9, %rd10;
	ld.global.f32 	%f1, [%rd11];
	setp.leu.f32 	%p1, %f1, 0f00000000;
	@%p1 bra 	$L__BB0_17;
	cvta.to.global.u64 	%rd12, %rd7;
	cvta.to.global.u64 	%rd13, %rd6;
	sub.s32 	%r6, %r1, %r2;
	mul.wide.s32 	%rd14, %r6, 4;
	add.s64 	%rd1, %rd12, %rd14;
	ld.global.f32 	%f2, [%rd1+-4];
	setp.leu.f32 	%p2, %f2, 0f00000000;
	add.s64 	%rd2, %rd13, %rd10;
	@%p2 bra 	$L__BB0_3;
	mov.b32 	%r7, 1065353216;
	st.global.u32 	[%rd2], %r7;
$L__BB0_3:
	ld.global.f32 	%f3, [%rd1];
	setp.leu.f32 	%p3, %f3, 0f00000000;
	@%p3 bra 	$L__BB0_5;
	mov.b32 	%r8, 1065353216;
	st.global.u32 	[%rd2], %r8;
$L__BB0_5:
	ld.global.f32 	%f4, [%rd1+4];
	setp.leu.f32 	%p4, %f4, 0f00000000;
	@%p4 bra 	$L__BB0_7;
	mov.b32 	%r9, 1065353216;
	st.global.u32 	[%rd2], %r9;
$L__BB0_7:
	mul.wide.s32 	%rd3, %r2, 4;
	add.s64 	%rd4, %rd1, %rd3;
	ld.global.f32 	%f5, [%rd4+-4];
	setp.leu.f32 	%p5, %f5, 0f00000000;
	@%p5 bra 	$L__BB0_9;
	mov.b32 	%r10, 1065353216;
	st.global.u32 	[%rd2], %r10;
$L__BB0_9:
	ld.global.f32 	%f6, [%rd4+4];
	setp.leu.f32 	%p6, %f6, 0f00000000;
	@%p6 bra 	$L__BB0_11;
	mov.b32 	%r11, 1065353216;
	st.global.u32 	[%rd2], %r11;
$L__BB0_11:
	add.s64 	%rd5, %rd4, %rd3;
	ld.global.f32 	%f7, [%rd5+-4];
	setp.leu.f32 	%p7, %f7, 0f00000000;
	@%p7 bra 	$L__BB0_13;
	mov.b32 	%r12, 1065353216;
	st.global.u32 	[%rd2], %r12;
$L__BB0_13:
	ld.global.f32 	%f8, [%rd5];
	setp.leu.f32 	%p8, %f8, 0f00000000;
	@%p8 bra 	$L__BB0_15;
	mov.b32 	%r13, 1065353216;
	st.global.u32 	[%rd2], %r13;
$L__BB0_15:
	ld.global.f32 	%f9, [%rd5+4];
	setp.leu.f32 	%p9, %f9, 0f00000000;
	@%p9 bra 	$L__BB0_17;
	mov.b32 	%r14, 1065353216;
	st.global.u32 	[%rd2], %r14;
$L__BB0_17:
	ret;

}


// ===== COMPILED SASS (sm_100) =====

	.target	sm_100

	.elftype	@"ET_EXEC"


//--------------------- .note.nv.tkinfo           --------------------------
	.section	.note.nv.tkinfo,"",@"SHT_NOTE"
	.sectionflags	@"SHF_NOTE_NV_TKINFO"
	.tkinfo
        /*0018*/ 	.word	0x00000002
        /*0030*/ 	.string	""
        /*0030*/ 	.string	"ptxas"
        /*0030*/ 	.string	"Cuda compilation tools, release 13.0, V13.0.88"
        /*0030*/ 	.string	"Build cuda_13.0.r13.0/compiler.36424714_0"
        /*0030*/ 	.string	"-arch sm_100 -m 64 "



//--------------------- .note.nv.cuinfo           --------------------------
	.section	.note.nv.cuinfo,"",@"SHT_NOTE"
	.sectionflags	@"SHF_NOTE_NV_CUINFO"
        /*0018*/ 	.short	0x0002
        /*001a*/ 	.short	0x0064
        /*001c*/ 	.short	0x0082
	.zero		2


//--------------------- .nv.info                  --------------------------
	.section	.nv.info,"",@"SHT_CUDA_INFO"
	.align	4


	//----- nvinfo : EIATTR_REGCOUNT
	.align		4
        /*0000*/ 	.byte	0x04, 0x2f
        /*0002*/ 	.short	(.L_1 - .L_0)
	.align		4
.L_0:
        /*0004*/ 	.word	index@(cu_hysteresis_low)
        /*0008*/ 	.word	0x00000012


	//----- nvinfo : EIATTR_FRAME_SIZE
	.align		4
.L_1:
        /*000c*/ 	.byte	0x04, 0x11
        /*000e*/ 	.short	(.L_3 - .L_2)
	.align		4
.L_2:
        /*0010*/ 	.word	index@(cu_hysteresis_low)
        /*0014*/ 	.word	0x00000000


	//----- nvinfo : EIATTR_MIN_STACK_SIZE
	.align		4
.L_3:
        /*0018*/ 	.byte	0x04, 0x12
        /*001a*/ 	.short	(.L_5 - .L_4)
	.align		4
.L_4:
        /*001c*/ 	.word	index@(cu_hysteresis_low)
        /*0020*/ 	.word	0x00000000
.L_5:


//--------------------- .nv.compat                --------------------------
	.section	.nv.compat,"",@"SHT_CUDA_COMPAT_INFO"
	.align	4
        /*0000*/ 	.byte	0x02, 0x09, 0x00, 0x00, 0x02, 0x02, 0x01, 0x00, 0x02, 0x05, 0x05, 0x00, 0x03, 0x07, 0x01, 0x01
        /*0010*/ 	.byte	0x02, 0x03, 0x00, 0x00, 0x02, 0x06, 0x01, 0x00, 0x04, 0x0b, 0x08, 0x00, 0x09, 0x00, 0x00, 0x00
        /*0020*/ 	.byte	0x00, 0x00, 0x00, 0x00


//--------------------- .nv.info.cu_hysteresis_low --------------------------
	.section	.nv.info.cu_hysteresis_low,"",@"SHT_CUDA_INFO"
	.sectionflags	@""
	.align	4


	//----- nvinfo : EIATTR_CUDA_API_VERSION
	.align		4
        /*0000*/ 	.byte	0x04, 0x37
        /*0002*/ 	.short	(.L_7 - .L_6)
.L_6:
        /*0004*/ 	.word	0x00000082


	//----- nvinfo : EIATTR_KPARAM_INFO
	.align		4
.L_7:
        /*0008*/ 	.byte	0x04, 0x17
        /*000a*/ 	.short	(.L_9 - .L_8)
.L_8:
        /*000c*/ 	.word	0x00000000
        /*0010*/ 	.short	0x0006
        /*0012*/ 	.short	0x0028
        /*0014*/ 	.byte	0x00, 0xf0, 0x11, 0x00


	//----- nvinfo : EIATTR_KPARAM_INFO
	.align		4
.L_9:
        /*0018*/ 	.byte	0x04, 0x17
        /*001a*/ 	.short	(.L_11 - .L_10)
.L_10:
        /*001c*/ 	.word	0x00000000
        /*0020*/ 	.short	0x0005
        /*0022*/ 	.short	0x0024
        /*0024*/ 	.byte	0x00, 0xf0, 0x11, 0x00


	//----- nvinfo : EIATTR_KPARAM_INFO
	.align		4
.L_11:
        /*0028*/ 	.byte	0x04, 0x17
        /*002a*/ 	.short	(.L_13 - .L_12)
.L_12:
        /*002c*/ 	.word	0x00000000
        /*0030*/ 	.short	0x0004
        /*0032*/ 	.short	0x0020
        /*0034*/ 	.byte	0x00, 0xf0, 0x11, 0x00


	//----- nvinfo : EIATTR_KPARAM_INFO
	.align		4
.L_13:
        /*0038*/ 	.byte	0x04, 0x17
        /*003a*/ 	.short	(.L_15 - .L_14)
.L_14:
        /*003c*/ 	.word	0x00000000
        /*0040*/ 	.short	0x0003
        /*0042*/ 	.short	0x0018
        /*0044*/ 	.byte	0x00, 0xf5, 0x21, 0x00


	//----- nvinfo : EIATTR_KPARAM_INFO
	.align		4
.L_15:
        /*0048*/ 	.byte	0x04, 0x17
        /*004a*/ 	.short	(.L_17 - .L_16)
.L_16:
        /*004c*/ 	.word	0x00000000
        /*0050*/ 	.short	0x0002
        /*0052*/ 	.short	0x0010
        /*0054*/ 	.byte	0x00, 0xf5, 0x21, 0x00


	//----- nvinfo : EIATTR_KPARAM_INFO
	.align		4
.L_17:
        /*0058*/ 	.byte	0x04, 0x17
        /*005a*/ 	.short	(.L_19 - .L_18)
.L_18:
        /*005c*/ 	.word	0x00000000
        /*0060*/ 	.short	0x0001
        /*0062*/ 	.short	0x0008
        /*0064*/ 	.byte	0x00, 0xf5, 0x21, 0x00


	//----- nvinfo : EIATTR_KPARAM_INFO
	.align		4
.L_19:
        /*0068*/ 	.byte	0x04, 0x17
        /*006a*/ 	.short	(.L_21 - .L_20)
.L_20:
        /*006c*/ 	.word	0x00000000
        /*0070*/ 	.short	0x0000
        /*0072*/ 	.short	0x0000
        /*0074*/ 	.byte	0x00, 0xf5, 0x21, 0x00


	//----- nvinfo : EIATTR_SPARSE_MMA_MASK
	.align		4
.L_21:
        /*0078*/ 	.byte	0x03, 0x50
        /*007a*/ 	.short	0x0000


	//----- nvinfo : EIATTR_MAXREG_COUNT
	.align		4
        /*007c*/ 	.byte	0x03, 0x1b
        /*007e*/ 	.short	0x00ff


	//----- nvinfo : EIATTR_MERCURY_ISA_VERSION
	.align		4
        /*0080*/ 	.byte	0x03, 0x5f
        /*0082*/ 	.short	0x0101


	//----- nvinfo : EIATTR_VRC_CTA_INIT_COUNT
	.align		4
        /*0084*/ 	.byte	0x02, 0x4a
	.zero		1
	.zero		1


	//----- nvinfo : EIATTR_EXIT_INSTR_OFFSETS
	.align		4
        /*0088*/ 	.byte	0x04, 0x1c
        /*008a*/ 	.short	(.L_23 - .L_22)


	//   ....[0]....
.L_22:
        /*008c*/ 	.word	0x000000a0


	//   ....[1]....
        /*0090*/ 	.word	0x00000310


	//   ....[2]....
        /*0094*/ 	.word	0x00000340


	//----- nvinfo : EIATTR_CBANK_PARAM_SIZE
	.align		4
.L_23:
        /*0098*/ 	.byte	0x03, 0x19
        /*009a*/ 	.short	0x002c


	//----- nvinfo : EIATTR_PARAM_CBANK
	.align		4
        /*009c*/ 	.byte	0x04, 0x0a
        /*009e*/ 	.short	(.L_25 - .L_24)
	.align		4
.L_24:
        /*00a0*/ 	.word	index@(.nv.constant0.cu_hysteresis_low)
        /*00a4*/ 	.short	0x0380
        /*00a6*/ 	.short	0x002c


	//----- nvinfo : EIATTR_SW_WAR
	.align		4
.L_25:
        /*00a8*/ 	.byte	0x04, 0x36
        /*00aa*/ 	.short	(.L_27 - .L_26)
.L_26:
        /*00ac*/ 	.word	0x00000008
.L_27:


//--------------------- .nv.callgraph             --------------------------
	.section	.nv.callgraph,"",@"SHT_CUDA_CALLGRAPH"
	.align	4
	.sectionentsize	8
	.align		4
        /*0000*/ 	.word	0x00000000
	.align		4
        /*0004*/ 	.word	0xffffffff
	.align		4
        /*0008*/ 	.word	0x00000000
	.align		4
        /*000c*/ 	.word	0xfffffffe
	.align		4
        /*0010*/ 	.word	0x00000000
	.align		4
        /*0014*/ 	.word	0xfffffffd
	.align		4
        /*0018*/ 	.word	0x00000000
	.align		4
        /*001c*/ 	.word	0xfffffffc


//--------------------- .text.cu_hysteresis_low   --------------------------
	.section	.text.cu_hysteresis_low,"ax",@progbits
	.align	128
        .global         cu_hysteresis_low
        .type           cu_hysteresis_low,@function
        .size           cu_hysteresis_low,(.L_x_1 - cu_hysteresis_low)
        .other          cu_hysteresis_low,@"STO_CUDA_ENTRY STV_DEFAULT"
cu_hysteresis_low:
.text.cu_hysteresis_low:
[----:B------:R-:W-:Y:S01]  /*0000*/  LDC R1, c[0x0][0x37c] ;  /* 0x0000df00ff017b82 */ /* 0x000fe20000000800 */
[----:B------:R-:W0:Y:S07]  /*0010*/  S2R R0, SR_TID.X ;  /* 0x0000000000007919 */ /* 0x000e2e0000002100 */
[----:B------:R-:W0:Y:S01]  /*0020*/  S2UR UR6, SR_CTAID.X ;  /* 0x00000000000679c3 */ /* 0x000e220000002500 */
[----:B------:R-:W1:Y:S07]  /*0030*/  LDCU.64 UR4, c[0x0][0x358] ;  /* 0x00006b00ff0477ac */ /* 0x000e6e0008000a00 */
[----:B------:R-:W0:Y:S08]  /*0040*/  LDC R7, c[0x0][0x360] ;  /* 0x0000d800ff077b82 */ /* 0x000e300000000800 */
[----:B------:R-:W2:Y:S01]  /*0050*/  LDC.64 R2, c[0x0][0x398] ;  /* 0x0000e600ff027b82 */ /* 0x000ea20000000a00 */
[----:B0-----:R-:W-:-:S04]  /*0060*/  IMAD R7, R7, UR6, R0 ;  /* 0x0000000607077c24 */ /* 0x001fc8000f8e0200 */
[----:B--2---:R-:W-:-:S06]  /*0070*/  IMAD.WIDE R2, R7, 0x4, R2 ;  /* 0x0000000407027825 */ /* 0x004fcc00078e0202 */
[----:B-1----:R-:W2:Y:S02]  /*0080*/  LDG.E R2, desc[UR4][R2.64] ;  /* 0x0000000402027981 */ /* 0x002ea4000c1e1900 */
[----:B--2---:R-:W-:-:S13]  /*0090*/  FSETP.GT.AND P0, PT, R2, RZ, PT ;  /* 0x000000ff0200720b */ /* 0x004fda0003f04000 */
[----:B------:R-:W-:Y:S05]  /*00a0*/  @!P0 EXIT ;  /* 0x000000000000894d */ /* 0x000fea0003800000 */
[----:B------:R-:W0:Y:S08]  /*00b0*/  LDC R9, c[0x0][0x3a8] ;  /* 0x0000ea00ff097b82 */ /* 0x000e300000000800 */
[----:B------:R-:W1:Y:S01]  /*00c0*/  LDC.64 R4, c[0x0][0x390] ;  /* 0x0000e400ff047b82 */ /* 0x000e620000000a00 */
[----:B0-----:R-:W-:-:S04]  /*00d0*/  IMAD.IADD R3, R7, 0x1, -R9 ;  /* 0x0000000107037824 */ /* 0x001fc800078e0a09 */
[----:B-1----:R-:W-:-:S03]  /*00e0*/  IMAD.WIDE R4, R3, 0x4, R4 ;  /* 0x0000000403047825 */ /* 0x002fc600078e0204 */
[----:B------:R-:W0:Y:S02]  /*00f0*/  LDC.64 R2, c[0x0][0x380] ;  /* 0x0000e000ff027b82 */ /* 0x000e240000000a00 */
[----:B------:R-:W2:Y:S01]  /*0100*/  LDG.E R0, desc[UR4][R4.64+-0x4] ;  /* 0xfffffc0404007981 */ /* 0x000ea2000c1e1900 */
[----:B0-----:R-:W-:Y:S01]  /*0110*/  IMAD.WIDE R2, R7, 0x4, R2 ;  /* 0x0000000407027825 */ /* 0x001fe200078e0202 */
[----:B--2---:R-:W-:-:S13]  /*0120*/  FSETP.GT.AND P0, PT, R0, RZ, PT ;  /* 0x000000ff0000720b */ /* 0x004fda0003f04000 */
[----:B------:R-:W-:-:S05]  /*0130*/  @P0 IMAD.MOV.U32 R11, RZ, RZ, 0x3f800000 ;  /* 0x3f800000ff0b0424 */ /* 0x000fca00078e00ff */
[----:B------:R0:W-:Y:S04]  /*0140*/  @P0 STG.E desc[UR4][R2.64], R11 ;  /* 0x0000000b02000986 */ /* 0x0001e8000c101904 */
[----:B------:R-:W2:Y:S02]  /*0150*/  LDG.E R0, desc[UR4][R4.64] ;  /* 0x0000000404007981 */ /* 0x000ea4000c1e1900 */
[----:B--2---:R-:W-:-:S13]  /*0160*/  FSETP.GT.AND P0, PT, R0, RZ, PT ;  /* 0x000000ff0000720b */ /* 0x004fda0003f04000 */
[----:B------:R-:W-:-:S05]  /*0170*/  @P0 MOV R13, 0x3f800000 ;  /* 0x3f800000000d0802 */ /* 0x000fca0000000f00 */
[----:B------:R1:W-:Y:S04]  /*0180*/  @P0 STG.E desc[UR4][R2.64], R13 ;  /* 0x0000000d02000986 */ /* 0x0003e8000c101904 */
[----:B------:R-:W2:Y:S01]  /*0190*/  LDG.E R0, desc[UR4][R4.64+0x4] ;  /* 0x0000040404007981 */ /* 0x000ea2000c1e1900 */
[----:B------:R-:W-:Y:S01]  /*01a0*/  IMAD.WIDE R6, R9, 0x4, R4 ;  /* 0x0000000409067825 */ /* 0x000fe200078e0204 */
[----:B--2---:R-:W-:-:S13]  /*01b0*/  FSETP.GT.AND P0, PT, R0, RZ, PT ;  /* 0x000000ff0000720b */ /* 0x004fda0003f04000 */
[----:B------:R-:W-:-:S05]  /*01c0*/  @P0 IMAD.MOV.U32 R15, RZ, RZ, 0x3f800000 ;  /* 0x3f800000ff0f0424 */ /* 0x000fca00078e00ff */
[----:B------:R2:W-:Y:S04]  /*01d0*/  @P0 STG.E desc[UR4][R2.64], R15 ;  /* 0x0000000f02000986 */ /* 0x0005e8000c101904 */
[----:B------:R-:W3:Y:S02]  /*01e0*/  LDG.E R0, desc[UR4][R6.64+-0x4] ;  /* 0xfffffc0406007981 */ /* 0x000ee4000c1e1900 */
[----:B---3--:R-:W-:-:S13]  /*01f0*/  FSETP.GT.AND P0, PT, R0, RZ, PT ;  /* 0x000000ff0000720b */ /* 0x008fda0003f04000 */
[----:B0-----:R-:W-:-:S05]  /*0200*/  @P0 MOV R11, 0x3f800000 ;  /* 0x3f800000000b0802 */ /* 0x001fca0000000f00 */
[----:B------:R2:W-:Y:S04]  /*0210*/  @P0 STG.E desc[UR4][R2.64], R11 ;  /* 0x0000000b02000986 */ /* 0x0005e8000c101904 */
[----:B------:R-:W3:Y:S01]  /*0220*/  LDG.E R0, desc[UR4][R6.64+0x4] ;  /* 0x0000040406007981 */ /* 0x000ee2000c1e1900 */
[----:B------:R-:W-:Y:S01]  /*0230*/  IMAD.WIDE R4, R9, 0x4, R6 ;  /* 0x0000000409047825 */ /* 0x000fe200078e0206 */
[----:B---3--:R-:W-:-:S13]  /*0240*/  FSETP.GT.AND P0, PT, R0, RZ, PT ;  /* 0x000000ff0000720b */ /* 0x008fda0003f04000 */
[----:B-1----:R-:W-:-:S05]  /*0250*/  @P0 IMAD.MOV.U32 R13, RZ, RZ, 0x3f800000 ;  /* 0x3f800000ff0d0424 */ /* 0x002fca00078e00ff */
[----:B------:R2:W-:Y:S04]  /*0260*/  @P0 STG.E desc[UR4][R2.64], R13 ;  /* 0x0000000d02000986 */ /* 0x0005e8000c101904 */
[----:B------:R-:W3:Y:S02]  /*0270*/  LDG.E R0, desc[UR4][R4.64+-0x4] ;  /* 0xfffffc0404007981 */ /* 0x000ee4000c1e1900 */
[----:B---3--:R-:W-:-:S13]  /*0280*/  FSETP.GT.AND P0, PT, R0, RZ, PT ;  /* 0x000000ff0000720b */ /* 0x008fda0003f04000 */
[----:B------:R-:W-:-:S05]  /*0290*/  @P0 MOV R9, 0x3f800000 ;  /* 0x3f80000000090802 */ /* 0x000fca0000000f00 */
[----:B------:R2:W-:Y:S04]  /*02a0*/  @P0 STG.E desc[UR4][R2.64], R9 ;  /* 0x0000000902000986 */ /* 0x0005e8000c101904 */
[----:B------:R-:W3:Y:S02]  /*02b0*/  LDG.E R0, desc[UR4][R4.64] ;  /* 0x0000000404007981 */ /* 0x000ee4000c1e1900 */
[----:B---3--:R-:W-:-:S13]  /*02c0*/  FSETP.GT.AND P0, PT, R0, RZ, PT ;  /* 0x000000ff0000720b */ /* 0x008fda0003f04000 */
[----:B------:R-:W-:-:S05]  /*02d0*/  @P0 IMAD.MOV.U32 R7, RZ, RZ, 0x3f800000 ;  /* 0x3f800000ff070424 */ /* 0x000fca00078e00ff */
[----:B------:R2:W-:Y:S04]  /*02e0*/  @P0 STG.E desc[UR4][R2.64], R7 ;  /* 0x0000000702000986 */ /* 0x0005e8000c101904 */
[----:B------:R-:W3:Y:S02]  /*02f0*/  LDG.E R0, desc[UR4][R4.64+0x4] ;  /* 0x0000040404007981 */ /* 0x000ee4000c1e1900 */
[----:B---3--:R-:W-:-:S13]  /*0300*/  FSETP.GT.AND P0, PT, R0, RZ, PT ;  /* 0x000000ff0000720b */ /* 0x008fda0003f04000 */
[----:B--2---:R-:W-:Y:S05]  /*0310*/  @!P0 EXIT ;  /* 0x000000000000894d */ /* 0x004fea0003800000 */
[----:B------:R-:W-:-:S05]  /*0320*/  HFMA2 R5, -RZ, RZ, 1.875, 0 ;  /* 0x3f800000ff057431 */ /* 0x000fca00000001ff */
[----:B------:R-:W-:Y:S01]  /*0330*/  STG.E desc[UR4][R2.64], R5 ;  /* 0x0000000502007986 */ /* 0x000fe2000c101904 */
[----:B------:R-:W-:Y:S05]  /*0340*/  EXIT ;  /* 0x000000000000794d */ /* 0x000fea0003800000 */
.L_x_0:
[----:B------:R-:W-:-:S00]  /*0350*/  BRA `(.L_x_0) ;  /* 0xfffffffc00fc7947 */ /* 0x000fc0000383ffff */
[----:B------:R-:W-:-:S00]  /*0360*/  NOP ;  /* 0x0000000000007918 */ /* 0x000fc00000000000 */
        /* <DEDUP_REMOVED lines=9> */
.L_x_1:


//--------------------- .nv.shared.reserved.0     --------------------------
	.section	.nv.shared.reserved.0,"aw",@nobits
	.weak		__nv_reservedSMEM_offset_0_alias
	.size		__nv_reservedSMEM_offset_0_alias, 0, 64
	.other		__nv_reservedSMEM_offset_0_alias,@"STO_CUDA_RESERVED_SHARED STV_DEFAULT"
__nv_reservedSMEM_offset_0_alias:
	.zero		0
	.zero		64


//--------------------- .nv.constant0.cu_hysteresis_low --------------------------
	.section	.nv.constant0.cu_hysteresis_low,"a",@progbits
	.sectionflags	@""
	.align	4
.nv.constant0.cu_hysteresis_low:
	.zero		940


//--------------------- SYMBOLS --------------------------

	.type		.nv.reservedSmem.offset0,@object
	.size		.nv.reservedSmem.offset0,0x4
